	.headerflags	@"EF_CUDA_TEXMODE_UNIFIED EF_CUDA_64BIT_ADDRESS EF_CUDA_ACCELERATORS EF_CUDA_SM90 EF_CUDA_VIRTUAL_SM(EF_CUDA_SM90)"
	.elftype	@"ET_EXEC"


//--------------------- .nv.info                  --------------------------
	.section	.nv.info,"",@"SHT_CUDA_INFO"
	.align	4


	//----- nvinfo : EIATTR_REGCOUNT
	.align		4
        /*0000*/ 	.byte	0x04, 0x2f
        /*0002*/ 	.short	(.L_3 - .L_2)
	.align		4
.L_2:
        /*0004*/ 	.word	index@(triton_poi_fused__native_batch_norm_legit_no_training_convolution_33)
        /*0008*/ 	.word	0x00000017


	//----- nvinfo : EIATTR_MIN_STACK_SIZE
	.align		4
.L_3:
        /*000c*/ 	.byte	0x04, 0x12
        /*000e*/ 	.short	(.L_5 - .L_4)
	.align		4
.L_4:
        /*0010*/ 	.word	index@(triton_poi_fused__native_batch_norm_legit_no_training_convolution_33)
        /*0014*/ 	.word	0x00000000


	//----- nvinfo : EIATTR_FRAME_SIZE
	.align		4
.L_5:
        /*0018*/ 	.byte	0x04, 0x11
        /*001a*/ 	.short	(.L_7 - .L_6)
	.align		4
.L_6:
        /*001c*/ 	.word	index@(triton_poi_fused__native_batch_norm_legit_no_training_convolution_33)
        /*0020*/ 	.word	0x00000000


	//----- nvinfo : EIATTR_MIN_STACK_SIZE
	.align		4
.L_7:
        /*0024*/ 	.byte	0x04, 0x12
        /*0026*/ 	.short	(.L_9 - .L_8)
	.align		4
.L_8:
        /*0028*/ 	.word	index@(triton_poi_fused__native_batch_norm_legit_no_training_convolution_33)
        /*002c*/ 	.word	0x00000000
.L_9:


//--------------------- .nv.info.triton_poi_fused__native_batch_norm_legit_no_training_convolution_33 --------------------------
	.section	.nv.info.triton_poi_fused__native_batch_norm_legit_no_training_convolution_33,"",@"SHT_CUDA_INFO"
	.sectionflags	@""
	.align	4


	//----- nvinfo : EIATTR_CUDA_API_VERSION
	.align		4
        /*0000*/ 	.byte	0x04, 0x37
        /*0002*/ 	.short	(.L_11 - .L_10)
.L_10:
        /*0004*/ 	.word	0x0000007c


	//----- nvinfo : EIATTR_KPARAM_INFO
	.align		4
.L_11:
        /*0008*/ 	.byte	0x04, 0x17
        /*000a*/ 	.short	(.L_13 - .L_12)
.L_12:
        /*000c*/ 	.word	0x00000000
        /*0010*/ 	.short	0x0007
        /*0012*/ 	.short	0x0038
        /*0014*/ 	.byte	0x00, 0xf0, 0x11, 0x00


	//----- nvinfo : EIATTR_KPARAM_INFO
	.align		4
.L_13:
        /*0018*/ 	.byte	0x04, 0x17
        /*001a*/ 	.short	(.L_15 - .L_14)
.L_14:
        /*001c*/ 	.word	0x00000000
        /*0020*/ 	.short	0x0006
        /*0022*/ 	.short	0x0030
        /*0024*/ 	.byte	0x00, 0xf4, 0x21, 0x00


	//----- nvinfo : EIATTR_KPARAM_INFO
	.align		4
.L_15:
        /*0028*/ 	.byte	0x04, 0x17
        /*002a*/ 	.short	(.L_17 - .L_16)
.L_16:
        /*002c*/ 	.word	0x00000000
        /*0030*/ 	.short	0x0005
        /*0032*/ 	.short	0x0028
        /*0034*/ 	.byte	0x00, 0xf4, 0x21, 0x00


	//----- nvinfo : EIATTR_KPARAM_INFO
	.align		4
.L_17:
        /*0038*/ 	.byte	0x04, 0x17
        /*003a*/ 	.short	(.L_19 - .L_18)
.L_18:
        /*003c*/ 	.word	0x00000000
        /*0040*/ 	.short	0x0004
        /*0042*/ 	.short	0x0020
        /*0044*/ 	.byte	0x00, 0xf4, 0x21, 0x00


	//----- nvinfo : EIATTR_KPARAM_INFO
	.align		4
.L_19:
        /*0048*/ 	.byte	0x04, 0x17
        /*004a*/ 	.short	(.L_21 - .L_20)
.L_20:
        /*004c*/ 	.word	0x00000000
        /*0050*/ 	.short	0x0003
        /*0052*/ 	.short	0x0018
        /*0054*/ 	.byte	0x00, 0xf4, 0x21, 0x00


	//----- nvinfo : EIATTR_KPARAM_INFO
	.align		4
.L_21:
        /*0058*/ 	.byte	0x04, 0x17
        /*005a*/ 	.short	(.L_23 - .L_22)
.L_22:
        /*005c*/ 	.word	0x00000000
        /*0060*/ 	.short	0x0002
        /*0062*/ 	.short	0x0010
        /*0064*/ 	.byte	0x00, 0xf4, 0x21, 0x00


	//----- nvinfo : EIATTR_KPARAM_INFO
	.align		4
.L_23:
        /*0068*/ 	.byte	0x04, 0x17
        /*006a*/ 	.short	(.L_25 - .L_24)
.L_24:
        /*006c*/ 	.word	0x00000000
        /*0070*/ 	.short	0x0001
        /*0072*/ 	.short	0x0008
        /*0074*/ 	.byte	0x00, 0xf4, 0x21, 0x00


	//----- nvinfo : EIATTR_KPARAM_INFO
	.align		4
.L_25:
        /*0078*/ 	.byte	0x04, 0x17
        /*007a*/ 	.short	(.L_27 - .L_26)
.L_26:
        /*007c*/ 	.word	0x00000000
        /*0080*/ 	.short	0x0000
        /*0082*/ 	.short	0x0000
        /*0084*/ 	.byte	0x00, 0xf4, 0x21, 0x00


	//----- nvinfo : EIATTR_SPARSE_MMA_MASK
	.align		4
.L_27:
        /*0088*/ 	.byte	0x03, 0x50
        /*008a*/ 	.short	0x0000


	//----- nvinfo : EIATTR_MAXREG_COUNT
	.align		4
        /*008c*/ 	.byte	0x03, 0x1b
        /*008e*/ 	.short	0x00ff


	//----- nvinfo : EIATTR_EXIT_INSTR_OFFSETS
	.align		4
        /*0090*/ 	.byte	0x04, 0x1c
        /*0092*/ 	.short	(.L_29 - .L_28)


	//   ....[0]....
.L_28:
        /*0094*/ 	.word	0x000003f0


	//----- nvinfo : EIATTR_REQNTID
	.align		4
.L_29:
        /*0098*/ 	.byte	0x04, 0x10
        /*009a*/ 	.short	(.L_31 - .L_30)
.L_30:
        /*009c*/ 	.word	0x00000080
        /*00a0*/ 	.word	0x00000001
        /*00a4*/ 	.word	0x00000001


	//----- nvinfo : EIATTR_CBANK_PARAM_SIZE
	.align		4
.L_31:
        /*00a8*/ 	.byte	0x03, 0x19
        /*00aa*/ 	.short	0x003c


	//----- nvinfo : EIATTR_PARAM_CBANK
	.align		4
        /*00ac*/ 	.byte	0x04, 0x0a
        /*00ae*/ 	.short	(.L_33 - .L_32)
	.align		4
.L_32:
        /*00b0*/ 	.word	index@(.nv.constant0.triton_poi_fused__native_batch_norm_legit_no_training_convolution_33)
        /*00b4*/ 	.short	0x0210
        /*00b6*/ 	.short	0x003c


	//----- nvinfo : EIATTR_SW_WAR
	.align		4
.L_33:
        /*00b8*/ 	.byte	0x04, 0x36
        /*00ba*/ 	.short	(.L_35 - .L_34)
.L_34:
        /*00bc*/ 	.word	0x00000008
.L_35:


//--------------------- .nv.callgraph             --------------------------
	.section	.nv.callgraph,"",@"SHT_CUDA_CALLGRAPH"
	.align	4
	.sectionentsize	8
	.align		4
        /*0000*/ 	.word	0x00000000
	.align		4
        /*0004*/ 	.word	0xffffffff
	.align		4
        /*0008*/ 	.word	0x00000000
	.align		4
        /*000c*/ 	.word	0xfffffffe
	.align		4
        /*0010*/ 	.word	0x00000000
	.align		4
        /*0014*/ 	.word	0xfffffffd
	.align		4
        /*0018*/ 	.word	0x00000000
	.align		4
        /*001c*/ 	.word	0xfffffffc


//--------------------- .nv.constant4             --------------------------
	.section	.nv.constant4,"a",@progbits
	.align	8
	.align		8
.nv.constant4:
        /*0000*/ 	.dword	_$_str
	.align		8
        /*0008*/ 	.dword	_$_str_$_2


//--------------------- .text.triton_poi_fused__native_batch_norm_legit_no_training_convolution_33 --------------------------
	.section	.text.triton_poi_fused__native_batch_norm_legit_no_training_convolution_33,"ax",@progbits
	.align	128
        .global         triton_poi_fused__native_batch_norm_legit_no_training_convolution_33
        .type           triton_poi_fused__native_batch_norm_legit_no_training_convolution_33,@function
        .size           triton_poi_fused__native_batch_norm_legit_no_training_convolution_33,(.L_x_1 - triton_poi_fused__native_batch_norm_legit_no_training_convolution_33)
        .other          triton_poi_fused__native_batch_norm_legit_no_training_convolution_33,@"STO_CUDA_ENTRY STV_DEFAULT"
triton_poi_fused__native_batch_norm_legit_no_training_convolution_33:
.text.triton_poi_fused__native_batch_norm_legit_no_training_convolution_33:
[----:B------:R-:W-:Y:S01]  /*0000*/  LDC R1, c[0x0][0x28] ;  /* 0x00000a00ff017b82 */ /* 0x000fe20000000800 */
[----:B------:R-:W1:Y:S07]  /*0010*/  S2R R0, SR_TID.X ;  /* 0x0000000000007919 */ /* 0x000e6e0000002100 */
[----:B------:R-:W2:Y:S01]  /*0020*/  LDC.64 R6, c[0x0][0x228] ;  /* 0x00008a00ff067b82 */ /* 0x000ea20000000a00 */
[----:B------:R-:W-:Y:S01]  /*0030*/  ULDC.64 UR4, c[0x0][0x208] ;  /* 0x0000820000047ab9 */ /* 0x000fe20000000a00 */
[----:B------:R-:W3:Y:S06]  /*0040*/  S2R R5, SR_CTAID.X ;  /* 0x0000000000057919 */ /* 0x000eec0000002500 */
[----:B------:R-:W4:Y:S08]  /*0050*/  LDC.64 R12, c[0x0][0x218] ;  /* 0x00008600ff0c7b82 */ /* 0x000f300000000a00 */
[----:B------:R-:W5:Y:S08]  /*0060*/  LDC.64 R14, c[0x0][0x220] ;  /* 0x00008800ff0e7b82 */ /* 0x000f700000000a00 */
[----:B------:R-:W5:Y:S01]  /*0070*/  LDC.64 R10, c[0x0][0x238] ;  /* 0x00008e00ff0a7b82 */ /* 0x000f620000000a00 */
[----:B-1----:R-:W-:-:S07]  /*0080*/  SHF.L.U32 R0, R0, 0x1, RZ ;  /* 0x0000000100007819 */ /* 0x002fce00000006ff */
[----:B------:R-:W1:Y:S01]  /*0090*/  LDC.64 R16, c[0x0][0x230] ;  /* 0x00008c00ff107b82 */ /* 0x000e620000000a00 */
[----:B---3--:R-:W-:Y:S02]  /*00a0*/  SHF.R.S32.HI R3, RZ, 0x17, R5 ;  /* 0x00000017ff037819 */ /* 0x008fe40000011405 */
[----:B------:R-:W-:Y:S02]  /*00b0*/  LOP3.LUT R0, R0, 0xfe, RZ, 0xc0, !PT ;  /* 0x000000fe00007812 */ /* 0x000fe400078ec0ff */
[----:B------:R-:W-:Y:S02]  /*00c0*/  SGXT R3, R3, 0x1 ;  /* 0x000000010303781a */ /* 0x000fe40000000200 */
[----:B------:R-:W-:-:S04]  /*00d0*/  LEA R0, R5, R0, 0x8 ;  /* 0x0000000005007211 */ /* 0x000fc800078e40ff */
[----:B------:R-:W-:-:S04]  /*00e0*/  LEA.HI R3, R3, R0, RZ, 0xa ;  /* 0x0000000003037211 */ /* 0x000fc800078f50ff */
[----:B------:R-:W-:-:S04]  /*00f0*/  LOP3.LUT R3, R3, 0xfffffc00, RZ, 0xc0, !PT ;  /* 0xfffffc0003037812 */ /* 0x000fc800078ec0ff */
[----:B------:R-:W-:Y:S02]  /*0100*/  IADD3 R8, R0, -R3, RZ ;  /* 0x8000000300087210 */ /* 0x000fe40007ffe0ff */
[----:B------:R-:W3:Y:S03]  /*0110*/  LDC.64 R2, c[0x0][0x210] ;  /* 0x00008400ff027b82 */ /* 0x000ee60000000a00 */
[----:B--2---:R-:W-:-:S06]  /*0120*/  IMAD.WIDE R6, R8, 0x4, R6 ;  /* 0x0000000408067825 */ /* 0x004fcc00078e0206 */
[----:B------:R-:W2:Y:S01]  /*0130*/  LDG.E.EL.64 R6, desc[UR4][R6.64] ;  /* 0x0000000406067981 */ /* 0x000ea2000c2e1b00 */
[----:B----4-:R-:W-:-:S04]  /*0140*/  IMAD.WIDE R12, R8, 0x4, R12 ;  /* 0x00000004080c7825 */ /* 0x010fc800078e020c */
[C---:B-----5:R-:W-:Y:S02]  /*0150*/  IMAD.WIDE R14, R8.reuse, 0x4, R14 ;  /* 0x00000004080e7825 */ /* 0x060fe400078e020e */
[----:B------:R-:W4:Y:S02]  /*0160*/  LDG.E.EL.64 R12, desc[UR4][R12.64] ;  /* 0x000000040c0c7981 */ /* 0x000f24000c2e1b00 */
[----:B0-----:R-:W-:Y:S02]  /*0170*/  IMAD.WIDE R10, R8, 0x4, R10 ;  /* 0x00000004080a7825 */ /* 0x001fe400078e020a */
[----:B------:R-:W5:Y:S02]  /*0180*/  LDG.E.EL.64 R14, desc[UR4][R14.64] ;  /* 0x000000040e0e7981 */ /* 0x000f64000c2e1b00 */
[----:B---3--:R-:W-:Y:S02]  /*0190*/  IMAD.WIDE R2, R0, 0x4, R2 ;  /* 0x0000000400027825 */ /* 0x008fe400078e0202 */
[----:B------:R-:W3:Y:S04]  /*01a0*/  LDG.E.EL.64 R10, desc[UR4][R10.64] ;  /* 0x000000040a0a7981 */ /* 0x000ee8000c2e1b00 */
[----:B------:R-:W4:Y:S01]  /*01b0*/  LDG.E.64 R4, desc[UR4][R2.64] ;  /* 0x0000000402047981 */ /* 0x000f22000c1e1b00 */
[----:B-1----:R-:W-:-:S05]  /*01c0*/  IMAD.WIDE R16, R8, 0x4, R16 ;  /* 0x0000000408107825 */ /* 0x002fca00078e0210 */
[----:B------:R0:W3:Y:S02]  /*01d0*/  LDG.E.EL.64 R8, desc[UR4][R16.64] ;  /* 0x0000000410087981 */ /* 0x0000e4000c2e1b00 */
[----:B0-----:R-:W-:Y:S01]  /*01e0*/  HFMA2.MMA R17, -RZ, RZ, 1.625, 0 ;  /* 0x3e800000ff117435 */ /* 0x001fe200000001ff */
[----:B--2---:R-:W-:Y:S01]  /*01f0*/  FADD R6, R6, 9.9999997473787516356e-06 ;  /* 0x3727c5ac06067421 */ /* 0x004fe20000000000 */
[----:B------:R-:W-:-:S03]  /*0200*/  FADD R18, R7, 9.9999997473787516356e-06 ;  /* 0x3727c5ac07127421 */ /* 0x000fc60000000000 */
[----:B------:R0:W1:Y:S08]  /*0210*/  MUFU.SQRT R19, R6 ;  /* 0x0000000600137308 */ /* 0x0000700000002000 */
[----:B------:R-:W2:Y:S01]  /*0220*/  MUFU.SQRT R20, R18 ;  /* 0x0000001200147308 */ /* 0x000ea20000002000 */
[----:B0-----:R-:W0:Y:S01]  /*0230*/  LDC.64 R6, c[0x0][0x240] ;  /* 0x00009000ff067b82 */ /* 0x001e220000000a00 */
[----:B-1----:R-:W-:-:S02]  /*0240*/  FSETP.GT.AND P0, PT, R19, 8.50705917302346158658e+37, PT ;  /* 0x7e8000001300780b */ /* 0x002fc40003f04000 */
[----:B------:R-:W-:Y:S02]  /*0250*/  FSETP.GEU.AND P2, PT, R19, 1.175494350822287508e-38, PT ;  /* 0x008000001300780b */ /* 0x000fe40003f4e000 */
[C---:B--2---:R-:W-:Y:S02]  /*0260*/  FSETP.GT.AND P1, PT, R20.reuse, 8.50705917302346158658e+37, PT ;  /* 0x7e8000001400780b */ /* 0x044fe40003f24000 */
[----:B------:R-:W-:-:S07]  /*0270*/  FSETP.GEU.AND P3, PT, R20, 1.175494350822287508e-38, PT ;  /* 0x008000001400780b */ /* 0x000fce0003f6e000 */
[----:B------:R-:W-:-:S04]  /*0280*/  @P0 FMUL R19, R19, 0.25 ;  /* 0x3e80000013130820 */ /* 0x000fc80000400000 */
[----:B------:R-:W-:Y:S01]  /*0290*/  @!P2 FMUL R19, R19, 16777216 ;  /* 0x4b8000001313a820 */ /* 0x000fe20000400000 */
[----:B------:R-:W-:-:S04]  /*02a0*/  @P1 FMUL R20, R20, 0.25 ;  /* 0x3e80000014141820 */ /* 0x000fc80000400000 */
[----:B------:R-:W-:Y:S01]  /*02b0*/  @!P3 FMUL R20, R20, 16777216 ;  /* 0x4b8000001414b820 */ /* 0x000fe20000400000 */
[----:B------:R-:W1:Y:S01]  /*02c0*/  MUFU.RCP R19, R19 ;  /* 0x0000001300137308 */ /* 0x000e620000001000 */
[----:B------:R-:W-:-:S07]  /*02d0*/  FSEL R16, R17, 1, P0 ;  /* 0x3f80000011107808 */ /* 0x000fce0000000000 */
[----:B------:R-:W2:Y:S01]  /*02e0*/  MUFU.RCP R20, R20 ;  /* 0x0000001400147308 */ /* 0x000ea20000001000 */
[----:B------:R-:W-:Y:S01]  /*02f0*/  FSEL R17, R17, 1, P1 ;  /* 0x3f80000011117808 */ /* 0x000fe20000800000 */
[----:B------:R-:W-:Y:S01]  /*0300*/  @!P2 FMUL R16, R16, 16777216 ;  /* 0x4b8000001010a820 */ /* 0x000fe20000400000 */
[----:B----4-:R-:W-:Y:S01]  /*0310*/  FADD R4, R4, R12 ;  /* 0x0000000c04047221 */ /* 0x010fe20000000000 */
[----:B------:R-:W-:Y:S02]  /*0320*/  FADD R5, R5, R13 ;  /* 0x0000000d05057221 */ /* 0x000fe40000000000 */
[----:B------:R-:W-:Y:S01]  /*0330*/  @!P3 FMUL R17, R17, 16777216 ;  /* 0x4b8000001111b820 */ /* 0x000fe20000400000 */
[----:B-1----:R-:W-:Y:S01]  /*0340*/  FMUL R19, R19, R16 ;  /* 0x0000001013137220 */ /* 0x002fe20000400000 */
[----:B-----5:R-:W-:Y:S01]  /*0350*/  FADD R14, -R14, R4 ;  /* 0x000000040e0e7221 */ /* 0x020fe20000000100 */
[----:B------:R-:W-:Y:S01]  /*0360*/  FADD R15, -R15, R5 ;  /* 0x000000050f0f7221 */ /* 0x000fe20000000100 */
[----:B--2---:R-:W-:-:S02]  /*0370*/  FMUL R12, R20, R17 ;  /* 0x00000011140c7220 */ /* 0x004fc40000400000 */
[----:B------:R-:W-:Y:S02]  /*0380*/  FMUL R19, R14, R19 ;  /* 0x000000130e137220 */ /* 0x000fe40000400000 */
[----:B------:R-:W-:Y:S01]  /*0390*/  FMUL R12, R15, R12 ;  /* 0x0000000c0f0c7220 */ /* 0x000fe20000400000 */
[----:B0-----:R-:W-:-:S04]  /*03a0*/  IMAD.WIDE R6, R0, 0x4, R6 ;  /* 0x0000000400067825 */ /* 0x001fc800078e0206 */
[----:B---3--:R-:W-:Y:S01]  /*03b0*/  FFMA R8, R8, R19, R10 ;  /* 0x0000001308087223 */ /* 0x008fe2000000000a */
[----:B------:R-:W-:Y:S01]  /*03c0*/  FFMA R9, R9, R12, R11 ;  /* 0x0000000c09097223 */ /* 0x000fe2000000000b */
[----:B------:R-:W-:Y:S04]  /*03d0*/  STG.E.64 desc[UR4][R2.64], R4 ;  /* 0x0000000402007986 */ /* 0x000fe8000c101b04 */
[----:B------:R-:W-:Y:S01]  /*03e0*/  STG.E.64 desc[UR4][R6.64], R8 ;  /* 0x0000000806007986 */ /* 0x000fe2000c101b04 */
[----:B------:R-:W-:Y:S05]  /*03f0*/  EXIT ;  /* 0x000000000000794d */ /* 0x000fea0003800000 */
.L_x_0:
[----:B------:R-:W-:-:S00]  /*0400*/  BRA `(.L_x_0) ;  /* 0xfffffffc00fc7947 */ /* 0x000fc0000383ffff */
[----:B------:R-:W-:-:S00]  /*0410*/  NOP ;  /* 0x0000000000007918 */ /* 0x000fc00000000000 */
        /* <DEDUP_REMOVED lines=14> */
.L_x_1:


//--------------------- .nv.global.init           --------------------------
	.section	.nv.global.init,"aw",@progbits
.nv.global.init:
	.type		_$_str,@object
	.size		_$_str,(_$_str_$_2 - _$_str)
_$_str:
        /*0000*/ 	.byte	0x5f, 0x5f, 0x43, 0x55, 0x44, 0x41, 0x5f, 0x46, 0x54, 0x5a, 0x00
	.type		_$_str_$_2,@object
	.size		_$_str_$_2,(.L_1 - _$_str_$_2)
_$_str_$_2:
        /*000b*/ 	.byte	0x5f, 0x5f, 0x43, 0x55, 0x44, 0x41, 0x5f, 0x50, 0x52, 0x45, 0x43, 0x5f, 0x53, 0x51, 0x52, 0x54
        /*001b*/ 	.byte	0x00
.L_1:


//--------------------- .nv.constant0.triton_poi_fused__native_batch_norm_legit_no_training_convolution_33 --------------------------
	.section	.nv.constant0.triton_poi_fused__native_batch_norm_legit_no_training_convolution_33,"a",@progbits
	.sectionflags	@""
	.align	4
.nv.constant0.triton_poi_fused__native_batch_norm_legit_no_training_convolution_33:
	.zero		588
